//
// Generated by NVIDIA NVVM Compiler
//
// Compiler Build ID: CL-36424714
// Cuda compilation tools, release 13.0, V13.0.88
// Based on NVVM 20.0.0
//

.version 9.0
.target sm_100
.address_size 64

	// .globl	_Z9convLayerv

.visible .entry _Z9convLayerv()
{


	ret;

}


// ===== COMPILED SASS (sm_100) =====

	.target	sm_100

	.elftype	@"ET_EXEC"


//--------------------- .note.nv.tkinfo           --------------------------
	.section	.note.nv.tkinfo,"",@"SHT_NOTE"
	.sectionflags	@"SHF_NOTE_NV_TKINFO"
	.tkinfo
        /*0018*/ 	.word	0x00000002
        /*0030*/ 	.string	""
        /*0030*/ 	.string	"ptxas"
        /*0030*/ 	.string	"Cuda compilation tools, release 13.0, V13.0.88"
        /*0030*/ 	.string	"Build cuda_13.0.r13.0/compiler.36424714_0"
        /*0030*/ 	.string	"-arch sm_100 -m 64 "



//--------------------- .note.nv.cuinfo           --------------------------
	.section	.note.nv.cuinfo,"",@"SHT_NOTE"
	.sectionflags	@"SHF_NOTE_NV_CUINFO"
        /*0018*/ 	.short	0x0002
        /*001a*/ 	.short	0x0064
        /*001c*/ 	.short	0x0082
	.zero		2


//--------------------- .nv.info                  --------------------------
	.section	.nv.info,"",@"SHT_CUDA_INFO"
	.align	4


	//----- nvinfo : EIATTR_REGCOUNT
	.align		4
        /*0000*/ 	.byte	0x04, 0x2f
        /*0002*/ 	.short	(.L_1 - .L_0)
	.align		4
.L_0:
        /*0004*/ 	.word	index@(_Z9convLayerv)
        /*0008*/ 	.word	0x00000004


	//----- nvinfo : EIATTR_FRAME_SIZE
	.align		4
.L_1:
        /*000c*/ 	.byte	0x04, 0x11
        /*000e*/ 	.short	(.L_3 - .L_2)
	.align		4
.L_2:
        /*0010*/ 	.word	index@(_Z9convLayerv)
        /*0014*/ 	.word	0x00000000


	//----- nvinfo : EIATTR_MIN_STACK_SIZE
	.align		4
.L_3:
        /*0018*/ 	.byte	0x04, 0x12
        /*001a*/ 	.short	(.L_5 - .L_4)
	.align		4
.L_4:
        /*001c*/ 	.word	index@(_Z9convLayerv)
        /*0020*/ 	.word	0x00000000
.L_5:


//--------------------- .nv.compat                --------------------------
	.section	.nv.compat,"",@"SHT_CUDA_COMPAT_INFO"
	.align	4
        /*0000*/ 	.byte	0x02, 0x09, 0x00, 0x00, 0x02, 0x02, 0x01, 0x00, 0x02, 0x05, 0x05, 0x00, 0x03, 0x07, 0x01, 0x01
        /*0010*/ 	.byte	0x02, 0x03, 0x00, 0x00, 0x02, 0x06, 0x01, 0x00, 0x04, 0x0b, 0x08, 0x00, 0x09, 0x00, 0x00, 0x00
        /*0020*/ 	.byte	0x00, 0x00, 0x00, 0x00


//--------------------- .nv.info._Z9convLayerv    --------------------------
	.section	.nv.info._Z9convLayerv,"",@"SHT_CUDA_INFO"
	.sectionflags	@""
	.align	4


	//----- nvinfo : EIATTR_CUDA_API_VERSION
	.align		4
        /*0000*/ 	.byte	0x04, 0x37
        /*0002*/ 	.short	(.L_7 - .L_6)
.L_6:
        /*0004*/ 	.word	0x00000082


	//----- nvinfo : EIATTR_SPARSE_MMA_MASK
	.align		4
.L_7:
        /*0008*/ 	.byte	0x03, 0x50
        /*000a*/ 	.short	0x0000


	//----- nvinfo : EIATTR_MAXREG_COUNT
	.align		4
        /*000c*/ 	.byte	0x03, 0x1b
        /*000e*/ 	.short	0x00ff


	//----- nvinfo : EIATTR_MERCURY_ISA_VERSION
	.align		4
        /*0010*/ 	.byte	0x03, 0x5f
        /*0012*/ 	.short	0x0101


	//----- nvinfo : EIATTR_VRC_CTA_INIT_COUNT
	.align		4
        /*0014*/ 	.byte	0x02, 0x4a
	.zero		1
	.zero		1


	//----- nvinfo : EIATTR_EXIT_INSTR_OFFSETS
	.align		4
        /*0018*/ 	.byte	0x04, 0x1c
        /*001a*/ 	.short	(.L_9 - .L_8)


	//   ....[0]....
.L_8:
        /*001c*/ 	.word	0x00000010


	//----- nvinfo : EIATTR_SW_WAR
	.align		4
.L_9:
        /*0020*/ 	.byte	0x04, 0x36
        /*0022*/ 	.short	(.L_11 - .L_10)
.L_10:
        /*0024*/ 	.word	0x00000008
.L_11:


//--------------------- .nv.callgraph             --------------------------
	.section	.nv.callgraph,"",@"SHT_CUDA_CALLGRAPH"
	.align	4
	.sectionentsize	8
	.align		4
        /*0000*/ 	.word	0x00000000
	.align		4
        /*0004*/ 	.word	0xffffffff
	.align		4
        /*0008*/ 	.word	0x00000000
	.align		4
        /*000c*/ 	.word	0xfffffffe
	.align		4
        /*0010*/ 	.word	0x00000000
	.align		4
        /*0014*/ 	.word	0xfffffffd
	.align		4
        /*0018*/ 	.word	0x00000000
	.align		4
        /*001c*/ 	.word	0xfffffffc


//--------------------- .text._Z9convLayerv       --------------------------
	.section	.text._Z9convLayerv,"ax",@progbits
	.align	128
        .global         _Z9convLayerv
        .type           _Z9convLayerv,@function
        .size           _Z9convLayerv,(.L_x_1 - _Z9convLayerv)
        .other          _Z9convLayerv,@"STO_CUDA_ENTRY STV_DEFAULT"
_Z9convLayerv:
.text._Z9convLayerv:
[----:B------:R-:W-:Y:S01]  /*0000*/  LDC R1, c[0x0][0x37c] ;  /* 0x0000df00ff017b82 */ /* 0x000fe20000000800 */
[----:B------:R-:W-:Y:S05]  /*0010*/  EXIT ;  /* 0x000000000000794d */ /* 0x000fea0003800000 */
.L_x_0:
[----:B------:R-:W-:-:S00]  /*0020*/  BRA `(.L_x_0) ;  /* 0xfffffffc00fc7947 */ /* 0x000fc0000383ffff */
[----:B------:R-:W-:-:S00]  /*0030*/  NOP ;  /* 0x0000000000007918 */ /* 0x000fc00000000000 */
        /* <DEDUP_REMOVED lines=12> */
.L_x_1:


//--------------------- .nv.shared.reserved.0     --------------------------
	.section	.nv.shared.reserved.0,"aw",@nobits
	.weak		__nv_reservedSMEM_offset_0_alias
	.size		__nv_reservedSMEM_offset_0_alias, 0, 64
	.other		__nv_reservedSMEM_offset_0_alias,@"STO_CUDA_RESERVED_SHARED STV_DEFAULT"
__nv_reservedSMEM_offset_0_alias:
	.zero		0
	.zero		64


//--------------------- .nv.constant0._Z9convLayerv --------------------------
	.section	.nv.constant0._Z9convLayerv,"a",@progbits
	.sectionflags	@""
	.align	4
.nv.constant0._Z9convLayerv:
	.zero		896


//--------------------- SYMBOLS --------------------------

	.type		.nv.reservedSmem.offset0,@object
	.size		.nv.reservedSmem.offset0,0x4
